//
// Generated by NVIDIA NVVM Compiler
//
// Compiler Build ID: CL-36424714
// Cuda compilation tools, release 13.0, V13.0.88
// Based on NVVM 20.0.0
//

.version 9.0
.target sm_100
.address_size 64

	// .globl	_Z6md_addiiiPKiS0_S0_Pi

.visible .entry _Z6md_addiiiPKiS0_S0_Pi(
	.param .u32 _Z6md_addiiiPKiS0_S0_Pi_param_0,
	.param .u32 _Z6md_addiiiPKiS0_S0_Pi_param_1,
	.param .u32 _Z6md_addiiiPKiS0_S0_Pi_param_2,
	.param .u64 .ptr .align 1 _Z6md_addiiiPKiS0_S0_Pi_param_3,
	.param .u64 .ptr .align 1 _Z6md_addiiiPKiS0_S0_Pi_param_4,
	.param .u64 .ptr .align 1 _Z6md_addiiiPKiS0_S0_Pi_param_5,
	.param .u64 .ptr .align 1 _Z6md_addiiiPKiS0_S0_Pi_param_6
)
{
	.reg .pred 	%p<6>;
	.reg .b32 	%r<25>;
	.reg .b64 	%rd<16>;

	ld.param.u32 	%r6, [_Z6md_addiiiPKiS0_S0_Pi_param_0];
	ld.param.u32 	%r7, [_Z6md_addiiiPKiS0_S0_Pi_param_1];
	ld.param.u32 	%r5, [_Z6md_addiiiPKiS0_S0_Pi_param_2];
	ld.param.u64 	%rd1, [_Z6md_addiiiPKiS0_S0_Pi_param_3];
	ld.param.u64 	%rd2, [_Z6md_addiiiPKiS0_S0_Pi_param_4];
	ld.param.u64 	%rd3, [_Z6md_addiiiPKiS0_S0_Pi_param_5];
	ld.param.u64 	%rd4, [_Z6md_addiiiPKiS0_S0_Pi_param_6];
	mov.u32 	%r8, %ctaid.x;
	mov.u32 	%r9, %ntid.x;
	mov.u32 	%r10, %tid.x;
	mad.lo.s32 	%r1, %r8, %r9, %r10;
	mov.u32 	%r11, %ctaid.y;
	mov.u32 	%r12, %ntid.y;
	mov.u32 	%r13, %tid.y;
	mad.lo.s32 	%r14, %r11, %r12, %r13;
	mov.u32 	%r15, %ctaid.z;
	mov.u32 	%r16, %ntid.z;
	mov.u32 	%r17, %tid.z;
	mad.lo.s32 	%r3, %r15, %r16, %r17;
	setp.ge.s32 	%p1, %r1, %r6;
	setp.ge.s32 	%p2, %r14, %r7;
	or.pred  	%p3, %p1, %p2;
	setp.ge.s32 	%p4, %r3, %r5;
	or.pred  	%p5, %p3, %p4;
	@%p5 bra 	$L__BB0_2;
	cvta.to.global.u64 	%rd5, %rd1;
	cvta.to.global.u64 	%rd6, %rd2;
	cvta.to.global.u64 	%rd7, %rd3;
	cvta.to.global.u64 	%rd8, %rd4;
	mad.lo.s32 	%r18, %r7, %r1, %r14;
	mad.lo.s32 	%r19, %r18, %r5, %r3;
	mul.wide.s32 	%rd9, %r19, 4;
	add.s64 	%rd10, %rd5, %rd9;
	ld.global.u32 	%r20, [%rd10];
	mul.wide.s32 	%rd11, %r18, 4;
	add.s64 	%rd12, %rd6, %rd11;
	ld.global.u32 	%r21, [%rd12];
	add.s32 	%r22, %r21, %r20;
	mul.wide.s32 	%rd13, %r1, 4;
	add.s64 	%rd14, %rd7, %rd13;
	ld.global.u32 	%r23, [%rd14];
	add.s32 	%r24, %r22, %r23;
	add.s64 	%rd15, %rd8, %rd9;
	st.global.u32 	[%rd15], %r24;
$L__BB0_2:
	ret;

}


// ===== COMPILED SASS (sm_100) =====

	.target	sm_100

	.elftype	@"ET_EXEC"


//--------------------- .note.nv.tkinfo           --------------------------
	.section	.note.nv.tkinfo,"",@"SHT_NOTE"
	.sectionflags	@"SHF_NOTE_NV_TKINFO"
	.tkinfo
        /*0018*/ 	.word	0x00000002
        /*0030*/ 	.string	""
        /*0030*/ 	.string	"ptxas"
        /*0030*/ 	.string	"Cuda compilation tools, release 13.0, V13.0.88"
        /*0030*/ 	.string	"Build cuda_13.0.r13.0/compiler.36424714_0"
        /*0030*/ 	.string	"-arch sm_100 -m 64 "



//--------------------- .note.nv.cuinfo           --------------------------
	.section	.note.nv.cuinfo,"",@"SHT_NOTE"
	.sectionflags	@"SHF_NOTE_NV_CUINFO"
        /*0018*/ 	.short	0x0002
        /*001a*/ 	.short	0x0064
        /*001c*/ 	.short	0x0082
	.zero		2


//--------------------- .nv.info                  --------------------------
	.section	.nv.info,"",@"SHT_CUDA_INFO"
	.align	4


	//----- nvinfo : EIATTR_REGCOUNT
	.align		4
        /*0000*/ 	.byte	0x04, 0x2f
        /*0002*/ 	.short	(.L_1 - .L_0)
	.align		4
.L_0:
        /*0004*/ 	.word	index@(_Z6md_addiiiPKiS0_S0_Pi)
        /*0008*/ 	.word	0x00000010


	//----- nvinfo : EIATTR_FRAME_SIZE
	.align		4
.L_1:
        /*000c*/ 	.byte	0x04, 0x11
        /*000e*/ 	.short	(.L_3 - .L_2)
	.align		4
.L_2:
        /*0010*/ 	.word	index@(_Z6md_addiiiPKiS0_S0_Pi)
        /*0014*/ 	.word	0x00000000


	//----- nvinfo : EIATTR_MIN_STACK_SIZE
	.align		4
.L_3:
        /*0018*/ 	.byte	0x04, 0x12
        /*001a*/ 	.short	(.L_5 - .L_4)
	.align		4
.L_4:
        /*001c*/ 	.word	index@(_Z6md_addiiiPKiS0_S0_Pi)
        /*0020*/ 	.word	0x00000000
.L_5:


//--------------------- .nv.compat                --------------------------
	.section	.nv.compat,"",@"SHT_CUDA_COMPAT_INFO"
	.align	4
        /*0000*/ 	.byte	0x02, 0x09, 0x00, 0x00, 0x02, 0x02, 0x01, 0x00, 0x02, 0x05, 0x05, 0x00, 0x03, 0x07, 0x01, 0x01
        /*0010*/ 	.byte	0x02, 0x03, 0x00, 0x00, 0x02, 0x06, 0x01, 0x00, 0x04, 0x0b, 0x08, 0x00, 0x09, 0x00, 0x00, 0x00
        /*0020*/ 	.byte	0x00, 0x00, 0x00, 0x00


//--------------------- .nv.info._Z6md_addiiiPKiS0_S0_Pi --------------------------
	.section	.nv.info._Z6md_addiiiPKiS0_S0_Pi,"",@"SHT_CUDA_INFO"
	.sectionflags	@""
	.align	4


	//----- nvinfo : EIATTR_CUDA_API_VERSION
	.align		4
        /*0000*/ 	.byte	0x04, 0x37
        /*0002*/ 	.short	(.L_7 - .L_6)
.L_6:
        /*0004*/ 	.word	0x00000082


	//----- nvinfo : EIATTR_KPARAM_INFO
	.align		4
.L_7:
        /*0008*/ 	.byte	0x04, 0x17
        /*000a*/ 	.short	(.L_9 - .L_8)
.L_8:
        /*000c*/ 	.word	0x00000000
        /*0010*/ 	.short	0x0006
        /*0012*/ 	.short	0x0028
        /*0014*/ 	.byte	0x00, 0xf5, 0x21, 0x00


	//----- nvinfo : EIATTR_KPARAM_INFO
	.align		4
.L_9:
        /*0018*/ 	.byte	0x04, 0x17
        /*001a*/ 	.short	(.L_11 - .L_10)
.L_10:
        /*001c*/ 	.word	0x00000000
        /*0020*/ 	.short	0x0005
        /*0022*/ 	.short	0x0020
        /*0024*/ 	.byte	0x00, 0xf5, 0x21, 0x00


	//----- nvinfo : EIATTR_KPARAM_INFO
	.align		4
.L_11:
        /*0028*/ 	.byte	0x04, 0x17
        /*002a*/ 	.short	(.L_13 - .L_12)
.L_12:
        /*002c*/ 	.word	0x00000000
        /*0030*/ 	.short	0x0004
        /*0032*/ 	.short	0x0018
        /*0034*/ 	.byte	0x00, 0xf5, 0x21, 0x00


	//----- nvinfo : EIATTR_KPARAM_INFO
	.align		4
.L_13:
        /*0038*/ 	.byte	0x04, 0x17
        /*003a*/ 	.short	(.L_15 - .L_14)
.L_14:
        /*003c*/ 	.word	0x00000000
        /*0040*/ 	.short	0x0003
        /*0042*/ 	.short	0x0010
        /*0044*/ 	.byte	0x00, 0xf5, 0x21, 0x00


	//----- nvinfo : EIATTR_KPARAM_INFO
	.align		4
.L_15:
        /*0048*/ 	.byte	0x04, 0x17
        /*004a*/ 	.short	(.L_17 - .L_16)
.L_16:
        /*004c*/ 	.word	0x00000000
        /*0050*/ 	.short	0x0002
        /*0052*/ 	.short	0x0008
        /*0054*/ 	.byte	0x00, 0xf0, 0x11, 0x00


	//----- nvinfo : EIATTR_KPARAM_INFO
	.align		4
.L_17:
        /*0058*/ 	.byte	0x04, 0x17
        /*005a*/ 	.short	(.L_19 - .L_18)
.L_18:
        /*005c*/ 	.word	0x00000000
        /*0060*/ 	.short	0x0001
        /*0062*/ 	.short	0x0004
        /*0064*/ 	.byte	0x00, 0xf0, 0x11, 0x00


	//----- nvinfo : EIATTR_KPARAM_INFO
	.align		4
.L_19:
        /*0068*/ 	.byte	0x04, 0x17
        /*006a*/ 	.short	(.L_21 - .L_20)
.L_20:
        /*006c*/ 	.word	0x00000000
        /*0070*/ 	.short	0x0000
        /*0072*/ 	.short	0x0000
        /*0074*/ 	.byte	0x00, 0xf0, 0x11, 0x00


	//----- nvinfo : EIATTR_SPARSE_MMA_MASK
	.align		4
.L_21:
        /*0078*/ 	.byte	0x03, 0x50
        /*007a*/ 	.short	0x0000


	//----- nvinfo : EIATTR_MAXREG_COUNT
	.align		4
        /*007c*/ 	.byte	0x03, 0x1b
        /*007e*/ 	.short	0x00ff


	//----- nvinfo : EIATTR_MERCURY_ISA_VERSION
	.align		4
        /*0080*/ 	.byte	0x03, 0x5f
        /*0082*/ 	.short	0x0101


	//----- nvinfo : EIATTR_VRC_CTA_INIT_COUNT
	.align		4
        /*0084*/ 	.byte	0x02, 0x4a
	.zero		1
	.zero		1


	//----- nvinfo : EIATTR_EXIT_INSTR_OFFSETS
	.align		4
        /*0088*/ 	.byte	0x04, 0x1c
        /*008a*/ 	.short	(.L_23 - .L_22)


	//   ....[0]....
.L_22:
        /*008c*/ 	.word	0x00000120


	//   ....[1]....
        /*0090*/ 	.word	0x00000230


	//----- nvinfo : EIATTR_CBANK_PARAM_SIZE
	.align		4
.L_23:
        /*0094*/ 	.byte	0x03, 0x19
        /*0096*/ 	.short	0x0030


	//----- nvinfo : EIATTR_PARAM_CBANK
	.align		4
        /*0098*/ 	.byte	0x04, 0x0a
        /*009a*/ 	.short	(.L_25 - .L_24)
	.align		4
.L_24:
        /*009c*/ 	.word	index@(.nv.constant0._Z6md_addiiiPKiS0_S0_Pi)
        /*00a0*/ 	.short	0x0380
        /*00a2*/ 	.short	0x0030


	//----- nvinfo : EIATTR_SW_WAR
	.align		4
.L_25:
        /*00a4*/ 	.byte	0x04, 0x36
        /*00a6*/ 	.short	(.L_27 - .L_26)
.L_26:
        /*00a8*/ 	.word	0x00000008
.L_27:


//--------------------- .nv.callgraph             --------------------------
	.section	.nv.callgraph,"",@"SHT_CUDA_CALLGRAPH"
	.align	4
	.sectionentsize	8
	.align		4
        /*0000*/ 	.word	0x00000000
	.align		4
        /*0004*/ 	.word	0xffffffff
	.align		4
        /*0008*/ 	.word	0x00000000
	.align		4
        /*000c*/ 	.word	0xfffffffe
	.align		4
        /*0010*/ 	.word	0x00000000
	.align		4
        /*0014*/ 	.word	0xfffffffd
	.align		4
        /*0018*/ 	.word	0x00000000
	.align		4
        /*001c*/ 	.word	0xfffffffc


//--------------------- .text._Z6md_addiiiPKiS0_S0_Pi --------------------------
	.section	.text._Z6md_addiiiPKiS0_S0_Pi,"ax",@progbits
	.align	128
        .global         _Z6md_addiiiPKiS0_S0_Pi
        .type           _Z6md_addiiiPKiS0_S0_Pi,@function
        .size           _Z6md_addiiiPKiS0_S0_Pi,(.L_x_1 - _Z6md_addiiiPKiS0_S0_Pi)
        .other          _Z6md_addiiiPKiS0_S0_Pi,@"STO_CUDA_ENTRY STV_DEFAULT"
_Z6md_addiiiPKiS0_S0_Pi:
.text._Z6md_addiiiPKiS0_S0_Pi:
[----:B------:R-:W-:Y:S01]  /*0000*/  LDC R1, c[0x0][0x37c] ;  /* 0x0000df00ff017b82 */ /* 0x000fe20000000800 */
[----:B------:R-:W0:Y:S07]  /*0010*/  S2R R3, SR_TID.Y ;  /* 0x0000000000037919 */ /* 0x000e2e0000002200 */
[----:B------:R-:W1:Y:S01]  /*0020*/  LDC R9, c[0x0][0x360] ;  /* 0x0000d800ff097b82 */ /* 0x000e620000000800 */
[----:B------:R-:W2:Y:S01]  /*0030*/  LDCU.64 UR8, c[0x0][0x380] ;  /* 0x00007000ff0877ac */ /* 0x000ea20008000a00 */
[----:B------:R-:W1:Y:S01]  /*0040*/  S2R R2, SR_TID.X ;  /* 0x0000000000027919 */ /* 0x000e620000002100 */
[----:B------:R-:W3:Y:S01]  /*0050*/  LDCU UR7, c[0x0][0x388] ;  /* 0x00007100ff0777ac */ /* 0x000ee20008000800 */
[----:B------:R-:W4:Y:S04]  /*0060*/  S2R R5, SR_TID.Z ;  /* 0x0000000000057919 */ /* 0x000f280000002300 */
[----:B------:R-:W0:Y:S08]  /*0070*/  S2UR UR5, SR_CTAID.Y ;  /* 0x00000000000579c3 */ /* 0x000e300000002600 */
[----:B------:R-:W0:Y:S08]  /*0080*/  LDC R0, c[0x0][0x364] ;  /* 0x0000d900ff007b82 */ /* 0x000e300000000800 */
[----:B------:R-:W1:Y:S08]  /*0090*/  S2UR UR4, SR_CTAID.X ;  /* 0x00000000000479c3 */ /* 0x000e700000002500 */
[----:B------:R-:W4:Y:S08]  /*00a0*/  S2UR UR6, SR_CTAID.Z ;  /* 0x00000000000679c3 */ /* 0x000f300000002700 */
[----:B------:R-:W4:Y:S01]  /*00b0*/  LDC R8, c[0x0][0x368] ;  /* 0x0000da00ff087b82 */ /* 0x000f220000000800 */
[----:B0-----:R-:W-:-:S05]  /*00c0*/  IMAD R0, R0, UR5, R3 ;  /* 0x0000000500007c24 */ /* 0x001fca000f8e0203 */
[----:B--2---:R-:W-:Y:S01]  /*00d0*/  ISETP.GE.AND P0, PT, R0, UR9, PT ;  /* 0x0000000900007c0c */ /* 0x004fe2000bf06270 */
[----:B-1----:R-:W-:-:S05]  /*00e0*/  IMAD R9, R9, UR4, R2 ;  /* 0x0000000409097c24 */ /* 0x002fca000f8e0202 */
[----:B------:R-:W-:Y:S01]  /*00f0*/  ISETP.GE.OR P0, PT, R9, UR8, P0 ;  /* 0x0000000809007c0c */ /* 0x000fe20008706670 */
[----:B----4-:R-:W-:-:S05]  /*0100*/  IMAD R8, R8, UR6, R5 ;  /* 0x0000000608087c24 */ /* 0x010fca000f8e0205 */
[----:B---3--:R-:W-:-:S13]  /*0110*/  ISETP.GE.OR P0, PT, R8, UR7, P0 ;  /* 0x0000000708007c0c */ /* 0x008fda0008706670 */
[----:B------:R-:W-:Y:S05]  /*0120*/  @P0 EXIT ;  /* 0x000000000000094d */ /* 0x000fea0003800000 */
[----:B------:R-:W0:Y:S01]  /*0130*/  LDC.64 R4, c[0x0][0x398] ;  /* 0x0000e600ff047b82 */ /* 0x000e220000000a00 */
[----:B------:R-:W1:Y:S01]  /*0140*/  LDCU.64 UR4, c[0x0][0x358] ;  /* 0x00006b00ff0477ac */ /* 0x000e620008000a00 */
[----:B------:R-:W-:-:S04]  /*0150*/  IMAD R11, R9, UR9, R0 ;  /* 0x00000009090b7c24 */ /* 0x000fc8000f8e0200 */
[C---:B------:R-:W-:Y:S02]  /*0160*/  IMAD R13, R11.reuse, UR7, R8 ;  /* 0x000000070b0d7c24 */ /* 0x040fe4000f8e0208 */
[----:B------:R-:W2:Y:S08]  /*0170*/  LDC.64 R6, c[0x0][0x3a0] ;  /* 0x0000e800ff067b82 */ /* 0x000eb00000000a00 */
[----:B------:R-:W3:Y:S01]  /*0180*/  LDC.64 R2, c[0x0][0x390] ;  /* 0x0000e400ff027b82 */ /* 0x000ee20000000a00 */
[----:B0-----:R-:W-:-:S06]  /*0190*/  IMAD.WIDE R4, R11, 0x4, R4 ;  /* 0x000000040b047825 */ /* 0x001fcc00078e0204 */
[----:B-1----:R-:W4:Y:S01]  /*01a0*/  LDG.E R5, desc[UR4][R4.64] ;  /* 0x0000000404057981 */ /* 0x002f22000c1e1900 */
[----:B--2---:R-:W-:Y:S02]  /*01b0*/  IMAD.WIDE R6, R9, 0x4, R6 ;  /* 0x0000000409067825 */ /* 0x004fe400078e0206 */
[----:B------:R-:W0:Y:S04]  /*01c0*/  LDC.64 R8, c[0x0][0x3a8] ;  /* 0x0000ea00ff087b82 */ /* 0x000e280000000a00 */
[----:B------:R-:W4:Y:S01]  /*01d0*/  LDG.E R6, desc[UR4][R6.64] ;  /* 0x0000000406067981 */ /* 0x000f22000c1e1900 */
[----:B---3--:R-:W-:-:S06]  /*01e0*/  IMAD.WIDE R2, R13, 0x4, R2 ;  /* 0x000000040d027825 */ /* 0x008fcc00078e0202 */
[----:B------:R-:W4:Y:S01]  /*01f0*/  LDG.E R2, desc[UR4][R2.64] ;  /* 0x0000000402027981 */ /* 0x000f22000c1e1900 */
[----:B0-----:R-:W-:Y:S01]  /*0200*/  IMAD.WIDE R8, R13, 0x4, R8 ;  /* 0x000000040d087825 */ /* 0x001fe200078e0208 */
[----:B----4-:R-:W-:-:S05]  /*0210*/  IADD3 R11, PT, PT, R6, R5, R2 ;  /* 0x00000005060b7210 */ /* 0x010fca0007ffe002 */
[----:B------:R-:W-:Y:S01]  /*0220*/  STG.E desc[UR4][R8.64], R11 ;  /* 0x0000000b08007986 */ /* 0x000fe2000c101904 */
[----:B------:R-:W-:Y:S05]  /*0230*/  EXIT ;  /* 0x000000000000794d */ /* 0x000fea0003800000 */
.L_x_0:
[----:B------:R-:W-:-:S00]  /*0240*/  BRA `(.L_x_0) ;  /* 0xfffffffc00fc7947 */ /* 0x000fc0000383ffff */
[----:B------:R-:W-:-:S00]  /*0250*/  NOP ;  /* 0x0000000000007918 */ /* 0x000fc00000000000 */
        /* <DEDUP_REMOVED lines=10> */
.L_x_1:


//--------------------- .nv.shared.reserved.0     --------------------------
	.section	.nv.shared.reserved.0,"aw",@nobits
	.weak		__nv_reservedSMEM_offset_0_alias
	.size		__nv_reservedSMEM_offset_0_alias, 0, 64
	.other		__nv_reservedSMEM_offset_0_alias,@"STO_CUDA_RESERVED_SHARED STV_DEFAULT"
__nv_reservedSMEM_offset_0_alias:
	.zero		0
	.zero		64


//--------------------- .nv.constant0._Z6md_addiiiPKiS0_S0_Pi --------------------------
	.section	.nv.constant0._Z6md_addiiiPKiS0_S0_Pi,"a",@progbits
	.sectionflags	@""
	.align	4
.nv.constant0._Z6md_addiiiPKiS0_S0_Pi:
	.zero		944


//--------------------- SYMBOLS --------------------------

	.type		.nv.reservedSmem.offset0,@object
	.size		.nv.reservedSmem.offset0,0x4
